//
// Generated by NVIDIA NVVM Compiler
//
// Compiler Build ID: CL-36424714
// Cuda compilation tools, release 13.0, V13.0.88
// Based on NVVM 20.0.0
//

.version 9.0
.target sm_100
.address_size 64

	// .globl	_Z6Kernelv
.extern .func  (.param .b32 func_retval0) vprintf
(
	.param .b64 vprintf_param_0,
	.param .b64 vprintf_param_1
)
;
.global .align 1 .b8 $str[13] = {72, 101, 108, 108, 111, 32, 67, 85, 68, 65, 33, 10};

.visible .entry _Z6Kernelv()
{
	.reg .b32 	%r<3>;
	.reg .b64 	%rd<3>;

	mov.u64 	%rd1, $str;
	cvta.global.u64 	%rd2, %rd1;
	{ // callseq 0, 0
	.param .b64 param0;
	st.param.b64 	[param0], %rd2;
	.param .b64 param1;
	st.param.b64 	[param1], 0;
	.param .b32 retval0;
	call.uni (retval0), 
	vprintf, 
	(
	param0, 
	param1
	);
	ld.param.b32 	%r1, [retval0];
	} // callseq 0
	ret;

}


// ===== COMPILED SASS (sm_100) =====

	.target	sm_100

	.elftype	@"ET_EXEC"


//--------------------- .note.nv.tkinfo           --------------------------
	.section	.note.nv.tkinfo,"",@"SHT_NOTE"
	.sectionflags	@"SHF_NOTE_NV_TKINFO"
	.tkinfo
        /*0018*/ 	.word	0x00000002
        /*0030*/ 	.string	""
        /*0030*/ 	.string	"ptxas"
        /*0030*/ 	.string	"Cuda compilation tools, release 13.0, V13.0.88"
        /*0030*/ 	.string	"Build cuda_13.0.r13.0/compiler.36424714_0"
        /*0030*/ 	.string	"-arch sm_100 -m 64 "



//--------------------- .note.nv.cuinfo           --------------------------
	.section	.note.nv.cuinfo,"",@"SHT_NOTE"
	.sectionflags	@"SHF_NOTE_NV_CUINFO"
        /*0018*/ 	.short	0x0002
        /*001a*/ 	.short	0x0064
        /*001c*/ 	.short	0x0082
	.zero		2


//--------------------- .nv.info                  --------------------------
	.section	.nv.info,"",@"SHT_CUDA_INFO"
	.align	4


	//----- nvinfo : EIATTR_REGCOUNT
	.align		4
        /*0000*/ 	.byte	0x04, 0x2f
        /*0002*/ 	.short	(.L_2 - .L_1)
	.align		4
.L_1:
        /*0004*/ 	.word	index@(_Z6Kernelv)
        /*0008*/ 	.word	0x00000018


	//----- nvinfo : EIATTR_FRAME_SIZE
	.align		4
.L_2:
        /*000c*/ 	.byte	0x04, 0x11
        /*000e*/ 	.short	(.L_4 - .L_3)
	.align		4
.L_3:
        /*0010*/ 	.word	index@(_Z6Kernelv)
        /*0014*/ 	.word	0x00000000


	//----- nvinfo : EIATTR_MIN_STACK_SIZE
	.align		4
.L_4:
        /*0018*/ 	.byte	0x04, 0x12
        /*001a*/ 	.short	(.L_6 - .L_5)
	.align		4
.L_5:
        /*001c*/ 	.word	index@(_Z6Kernelv)
        /*0020*/ 	.word	0x00000000
.L_6:


//--------------------- .nv.compat                --------------------------
	.section	.nv.compat,"",@"SHT_CUDA_COMPAT_INFO"
	.align	4
        /*0000*/ 	.byte	0x02, 0x09, 0x00, 0x00, 0x02, 0x02, 0x01, 0x00, 0x02, 0x05, 0x05, 0x00, 0x03, 0x07, 0x01, 0x01
        /*0010*/ 	.byte	0x02, 0x03, 0x00, 0x00, 0x02, 0x06, 0x01, 0x00, 0x04, 0x0b, 0x08, 0x00, 0x09, 0x00, 0x00, 0x00
        /*0020*/ 	.byte	0x00, 0x00, 0x00, 0x00


//--------------------- .nv.info._Z6Kernelv       --------------------------
	.section	.nv.info._Z6Kernelv,"",@"SHT_CUDA_INFO"
	.sectionflags	@""
	.align	4


	//----- nvinfo : EIATTR_CUDA_API_VERSION
	.align		4
        /*0000*/ 	.byte	0x04, 0x37
        /*0002*/ 	.short	(.L_8 - .L_7)
.L_7:
        /*0004*/ 	.word	0x00000082


	//----- nvinfo : EIATTR_SPARSE_MMA_MASK
	.align		4
.L_8:
        /*0008*/ 	.byte	0x03, 0x50
        /*000a*/ 	.short	0x0000


	//----- nvinfo : EIATTR_MAXREG_COUNT
	.align		4
        /*000c*/ 	.byte	0x03, 0x1b
        /*000e*/ 	.short	0x00ff


	//----- nvinfo : EIATTR_EXTERNS
	.align		4
        /*0010*/ 	.byte	0x04, 0x0f
        /*0012*/ 	.short	(.L_10 - .L_9)


	//   ....[0]....
	.align		4
.L_9:
        /*0014*/ 	.word	index@(vprintf)


	//----- nvinfo : EIATTR_MERCURY_ISA_VERSION
	.align		4
.L_10:
        /*0018*/ 	.byte	0x03, 0x5f
        /*001a*/ 	.short	0x0101


	//----- nvinfo : EIATTR_VRC_CTA_INIT_COUNT
	.align		4
        /*001c*/ 	.byte	0x02, 0x4a
	.zero		1
	.zero		1


	//----- nvinfo : EIATTR_SYSCALL_OFFSETS
	.align		4
        /*0020*/ 	.byte	0x04, 0x46
        /*0022*/ 	.short	(.L_12 - .L_11)


	//   ....[0]....
.L_11:
        /*0024*/ 	.word	0x00000080


	//----- nvinfo : EIATTR_EXIT_INSTR_OFFSETS
	.align		4
.L_12:
        /*0028*/ 	.byte	0x04, 0x1c
        /*002a*/ 	.short	(.L_14 - .L_13)


	//   ....[0]....
.L_13:
        /*002c*/ 	.word	0x00000090


	//----- nvinfo : EIATTR_SW_WAR
	.align		4
.L_14:
        /*0030*/ 	.byte	0x04, 0x36
        /*0032*/ 	.short	(.L_16 - .L_15)
.L_15:
        /*0034*/ 	.word	0x00000008
.L_16:


//--------------------- .nv.callgraph             --------------------------
	.section	.nv.callgraph,"",@"SHT_CUDA_CALLGRAPH"
	.align	4
	.sectionentsize	8
	.align		4
        /*0000*/ 	.word	0x00000000
	.align		4
        /*0004*/ 	.word	0xffffffff
	.align		4
        /*0008*/ 	.word	index@(_Z6Kernelv)
	.align		4
        /*000c*/ 	.word	index@(vprintf)
	.align		4
        /*0010*/ 	.word	0x00000000
	.align		4
        /*0014*/ 	.word	0xfffffffe
	.align		4
        /*0018*/ 	.word	0x00000000
	.align		4
        /*001c*/ 	.word	0xfffffffd
	.align		4
        /*0020*/ 	.word	0x00000000
	.align		4
        /*0024*/ 	.word	0xfffffffc


//--------------------- .nv.constant4             --------------------------
	.section	.nv.constant4,"a",@progbits
	.align	8
	.align		8
.nv.constant4:
        /*0000*/ 	.dword	vprintf
	.align		8
        /*0008*/ 	.dword	$str


//--------------------- .text._Z6Kernelv          --------------------------
	.section	.text._Z6Kernelv,"ax",@progbits
	.align	128
        .global         _Z6Kernelv
        .type           _Z6Kernelv,@function
        .size           _Z6Kernelv,(.L_x_2 - _Z6Kernelv)
        .other          _Z6Kernelv,@"STO_CUDA_ENTRY STV_DEFAULT"
_Z6Kernelv:
.text._Z6Kernelv:
[----:B------:R-:W0:Y:S01]  /*0000*/  LDC R1, c[0x0][0x37c] ;  /* 0x0000df00ff017b82 */ /* 0x000e220000000800 */
[----:B------:R-:W-:Y:S01]  /*0010*/  MOV R0, 0x0 ;  /* 0x0000000000007802 */ /* 0x000fe20000000f00 */
[----:B------:R-:W1:Y:S01]  /*0020*/  LDCU.64 UR4, c[0x4][0x8] ;  /* 0x01000100ff0477ac */ /* 0x000e620008000a00 */
[----:B------:R-:W-:-:S05]  /*0030*/  CS2R R6, SRZ ;  /* 0x0000000000067805 */ /* 0x000fca000001ff00 */
[----:B------:R2:W3:Y:S01]  /*0040*/  LDC.64 R2, c[0x4][R0] ;  /* 0x0100000000027b82 */ /* 0x0004e20000000a00 */
[----:B-1----:R-:W-:Y:S02]  /*0050*/  IMAD.U32 R4, RZ, RZ, UR4 ;  /* 0x00000004ff047e24 */ /* 0x002fe4000f8e00ff */
[----:B--2---:R-:W-:-:S07]  /*0060*/  IMAD.U32 R5, RZ, RZ, UR5 ;  /* 0x00000005ff057e24 */ /* 0x004fce000f8e00ff */
[----:B------:R-:W-:-:S07]  /*0070*/  LEPC R20, `(.L_x_0) ;  /* 0x000000001014794e */ /* 0x000fce0000000000 */
[----:B0--3--:R-:W-:Y:S05]  /*0080*/  CALL.ABS.NOINC R2 ;  /* 0x0000000002007343 */ /* 0x009fea0003c00000 */
.L_x_0:
[----:B------:R-:W-:Y:S05]  /*0090*/  EXIT ;  /* 0x000000000000794d */ /* 0x000fea0003800000 */
.L_x_1:
[----:B------:R-:W-:-:S00]  /*00a0*/  BRA `(.L_x_1) ;  /* 0xfffffffc00fc7947 */ /* 0x000fc0000383ffff */
[----:B------:R-:W-:-:S00]  /*00b0*/  NOP ;  /* 0x0000000000007918 */ /* 0x000fc00000000000 */
        /* <DEDUP_REMOVED lines=12> */
.L_x_2:


//--------------------- .nv.global.init           --------------------------
	.section	.nv.global.init,"aw",@progbits
.nv.global.init:
	.type		$str,@object
	.size		$str,(.L_0 - $str)
$str:
        /*0000*/ 	.byte	0x48, 0x65, 0x6c, 0x6c, 0x6f, 0x20, 0x43, 0x55, 0x44, 0x41, 0x21, 0x0a, 0x00
.L_0:


//--------------------- .nv.shared.reserved.0     --------------------------
	.section	.nv.shared.reserved.0,"aw",@nobits
	.weak		__nv_reservedSMEM_offset_0_alias
	.size		__nv_reservedSMEM_offset_0_alias, 0, 64
	.other		__nv_reservedSMEM_offset_0_alias,@"STO_CUDA_RESERVED_SHARED STV_DEFAULT"
__nv_reservedSMEM_offset_0_alias:
	.zero		0
	.zero		64


//--------------------- .nv.constant0._Z6Kernelv  --------------------------
	.section	.nv.constant0._Z6Kernelv,"a",@progbits
	.sectionflags	@""
	.align	4
.nv.constant0._Z6Kernelv:
	.zero		896


//--------------------- SYMBOLS --------------------------

	.type		.nv.reservedSmem.offset0,@object
	.size		.nv.reservedSmem.offset0,0x4
	.type		vprintf,@function
